//
// Generated by NVIDIA NVVM Compiler
//
// Compiler Build ID: CL-36424714
// Cuda compilation tools, release 13.0, V13.0.88
// Based on NVVM 20.0.0
//

.version 9.0
.target sm_100
.address_size 64

	// .globl	_Z15spectral_kernelP6uchar4iii
.const .align 8 .b8 gpu_avgs[768];
.const .align 8 .b8 gpu_norm_avgs[768];

.visible .entry _Z15spectral_kernelP6uchar4iii(
	.param .u64 .ptr .align 1 _Z15spectral_kernelP6uchar4iii_param_0,
	.param .u32 _Z15spectral_kernelP6uchar4iii_param_1,
	.param .u32 _Z15spectral_kernelP6uchar4iii_param_2,
	.param .u32 _Z15spectral_kernelP6uchar4iii_param_3
)
{
	.reg .pred 	%p<31>;
	.reg .b16 	%rs<8>;
	.reg .b32 	%r<107>;
	.reg .b64 	%rd<21>;
	.reg .b64 	%fd<122>;

	ld.param.u64 	%rd5, [_Z15spectral_kernelP6uchar4iii_param_0];
	ld.param.u32 	%r42, [_Z15spectral_kernelP6uchar4iii_param_1];
	ld.param.u32 	%r43, [_Z15spectral_kernelP6uchar4iii_param_2];
	ld.param.u32 	%r44, [_Z15spectral_kernelP6uchar4iii_param_3];
	cvta.to.global.u64 	%rd1, %rd5;
	mov.u32 	%r45, %ntid.x;
	mov.u32 	%r46, %ctaid.x;
	mov.u32 	%r47, %tid.x;
	mad.lo.s32 	%r1, %r45, %r46, %r47;
	mov.u32 	%r48, %ntid.y;
	mov.u32 	%r49, %ctaid.y;
	mov.u32 	%r50, %tid.y;
	mad.lo.s32 	%r91, %r48, %r49, %r50;
	mov.u32 	%r51, %nctaid.x;
	mul.lo.s32 	%r3, %r45, %r51;
	mov.u32 	%r52, %nctaid.y;
	mul.lo.s32 	%r4, %r48, %r52;
	setp.ge.s32 	%p1, %r91, %r43;
	@%p1 bra 	$L__BB0_23;
	setp.gt.s32 	%p2, %r44, 1;
	@%p2 bra 	$L__BB0_2;
	bra.uni 	$L__BB0_19;
$L__BB0_2:
	add.s32 	%r54, %r44, -1;
	add.s32 	%r5, %r44, -2;
	add.s32 	%r55, %r44, 7;
	and.b32  	%r56, %r55, 7;
	add.s32 	%r6, %r56, -1;
	add.s32 	%r57, %r44, 3;
	and.b32  	%r7, %r57, 3;
	and.b32  	%r8, %r54, 7;
	and.b32  	%r9, %r54, -8;
	and.b32  	%r10, %r55, 3;
	and.b32  	%r11, %r57, 1;
	mov.u64 	%rd18, gpu_norm_avgs;
	add.s64 	%rd9, %rd18, 104;
$L__BB0_3:
	setp.lt.s32 	%p6, %r1, %r42;
	@%p6 bra 	$L__BB0_5;
$L__BB0_4:
	add.s32 	%r91, %r91, %r4;
	setp.lt.s32 	%p30, %r91, %r43;
	@%p30 bra 	$L__BB0_3;
	bra.uni 	$L__BB0_23;
$L__BB0_5:
	mul.lo.s32 	%r14, %r91, %r42;
	mov.u32 	%r92, %r1;
$L__BB0_6:
	setp.lt.u32 	%p7, %r5, 7;
	add.s32 	%r61, %r92, %r14;
	mul.wide.s32 	%rd8, %r61, 4;
	add.s64 	%rd2, %rd1, %rd8;
	.pragma "used_bytes_mask 7";
	ld.global.u32 	%r62, [%rd2];
	bfe.u32 	%r63, %r62, 0, 8;
	cvt.u16.u32 	%rs2, %r63;
	and.b16  	%rs3, %rs2, 255;
	bfe.u32 	%r64, %r62, 8, 8;
	cvt.u16.u32 	%rs4, %r64;
	and.b16  	%rs5, %rs4, 255;
	bfe.u32 	%r65, %r62, 16, 8;
	cvt.u16.u32 	%rs6, %r65;
	and.b16  	%rs7, %rs6, 255;
	cvt.rn.f64.u16 	%fd1, %rs3;
	cvt.rn.f64.u16 	%fd2, %rs5;
	cvt.rn.f64.u16 	%fd3, %rs7;
	ld.const.f64 	%fd12, [gpu_norm_avgs];
	fma.rn.f64 	%fd13, %fd12, %fd1, 0d0000000000000000;
	ld.const.f64 	%fd14, [gpu_norm_avgs+8];
	fma.rn.f64 	%fd15, %fd14, %fd2, %fd13;
	ld.const.f64 	%fd16, [gpu_norm_avgs+16];
	fma.rn.f64 	%fd120, %fd16, %fd3, %fd15;
	mov.b32 	%r104, 0;
	mov.b32 	%r99, 1;
	@%p7 bra 	$L__BB0_10;
	mov.b32 	%r93, 0;
	mov.u64 	%rd20, %rd9;
	mov.u32 	%r104, %r93;
$L__BB0_8:
	.pragma "nounroll";
	add.s32 	%r67, %r93, 1;
	ld.const.f64 	%fd17, [%rd20+-80];
	ld.const.f64 	%fd18, [%rd20+-72];
	ld.const.f64 	%fd19, [%rd20+-64];
	fma.rn.f64 	%fd20, %fd17, %fd1, 0d0000000000000000;
	fma.rn.f64 	%fd21, %fd18, %fd2, %fd20;
	fma.rn.f64 	%fd22, %fd19, %fd3, %fd21;
	setp.lt.f64 	%p8, %fd120, %fd22;
	selp.f64 	%fd23, %fd22, %fd120, %p8;
	selp.b32 	%r68, %r67, %r104, %p8;
	ld.const.f64 	%fd24, [%rd20+-56];
	ld.const.f64 	%fd25, [%rd20+-48];
	ld.const.f64 	%fd26, [%rd20+-40];
	fma.rn.f64 	%fd27, %fd24, %fd1, 0d0000000000000000;
	fma.rn.f64 	%fd28, %fd25, %fd2, %fd27;
	fma.rn.f64 	%fd29, %fd26, %fd3, %fd28;
	setp.lt.f64 	%p9, %fd23, %fd29;
	selp.f64 	%fd30, %fd29, %fd23, %p9;
	add.s32 	%r69, %r93, 2;
	selp.b32 	%r70, %r69, %r68, %p9;
	ld.const.f64 	%fd31, [%rd20+-32];
	ld.const.f64 	%fd32, [%rd20+-24];
	ld.const.f64 	%fd33, [%rd20+-16];
	fma.rn.f64 	%fd34, %fd31, %fd1, 0d0000000000000000;
	fma.rn.f64 	%fd35, %fd32, %fd2, %fd34;
	fma.rn.f64 	%fd36, %fd33, %fd3, %fd35;
	setp.lt.f64 	%p10, %fd30, %fd36;
	selp.f64 	%fd37, %fd36, %fd30, %p10;
	add.s32 	%r71, %r93, 3;
	selp.b32 	%r72, %r71, %r70, %p10;
	ld.const.f64 	%fd38, [%rd20+-8];
	ld.const.f64 	%fd39, [%rd20];
	ld.const.f64 	%fd40, [%rd20+8];
	fma.rn.f64 	%fd41, %fd38, %fd1, 0d0000000000000000;
	fma.rn.f64 	%fd42, %fd39, %fd2, %fd41;
	fma.rn.f64 	%fd43, %fd40, %fd3, %fd42;
	setp.lt.f64 	%p11, %fd37, %fd43;
	selp.f64 	%fd44, %fd43, %fd37, %p11;
	add.s32 	%r73, %r93, 4;
	selp.b32 	%r74, %r73, %r72, %p11;
	ld.const.f64 	%fd45, [%rd20+16];
	ld.const.f64 	%fd46, [%rd20+24];
	ld.const.f64 	%fd47, [%rd20+32];
	fma.rn.f64 	%fd48, %fd45, %fd1, 0d0000000000000000;
	fma.rn.f64 	%fd49, %fd46, %fd2, %fd48;
	fma.rn.f64 	%fd50, %fd47, %fd3, %fd49;
	setp.lt.f64 	%p12, %fd44, %fd50;
	selp.f64 	%fd51, %fd50, %fd44, %p12;
	add.s32 	%r75, %r93, 5;
	selp.b32 	%r76, %r75, %r74, %p12;
	ld.const.f64 	%fd52, [%rd20+40];
	ld.const.f64 	%fd53, [%rd20+48];
	ld.const.f64 	%fd54, [%rd20+56];
	fma.rn.f64 	%fd55, %fd52, %fd1, 0d0000000000000000;
	fma.rn.f64 	%fd56, %fd53, %fd2, %fd55;
	fma.rn.f64 	%fd57, %fd54, %fd3, %fd56;
	setp.lt.f64 	%p13, %fd51, %fd57;
	selp.f64 	%fd58, %fd57, %fd51, %p13;
	add.s32 	%r77, %r93, 6;
	selp.b32 	%r78, %r77, %r76, %p13;
	ld.const.f64 	%fd59, [%rd20+64];
	ld.const.f64 	%fd60, [%rd20+72];
	ld.const.f64 	%fd61, [%rd20+80];
	fma.rn.f64 	%fd62, %fd59, %fd1, 0d0000000000000000;
	fma.rn.f64 	%fd63, %fd60, %fd2, %fd62;
	fma.rn.f64 	%fd64, %fd61, %fd3, %fd63;
	setp.lt.f64 	%p14, %fd58, %fd64;
	selp.f64 	%fd65, %fd64, %fd58, %p14;
	add.s32 	%r79, %r93, 7;
	selp.b32 	%r80, %r79, %r78, %p14;
	ld.const.f64 	%fd66, [%rd20+88];
	ld.const.f64 	%fd67, [%rd20+96];
	ld.const.f64 	%fd68, [%rd20+104];
	fma.rn.f64 	%fd69, %fd66, %fd1, 0d0000000000000000;
	fma.rn.f64 	%fd70, %fd67, %fd2, %fd69;
	fma.rn.f64 	%fd71, %fd68, %fd3, %fd70;
	setp.lt.f64 	%p15, %fd65, %fd71;
	selp.f64 	%fd120, %fd71, %fd65, %p15;
	add.s32 	%r93, %r93, 8;
	selp.b32 	%r104, %r93, %r80, %p15;
	add.s64 	%rd20, %rd20, 192;
	setp.ne.s32 	%p16, %r93, %r9;
	@%p16 bra 	$L__BB0_8;
	add.s32 	%r99, %r93, 1;
$L__BB0_10:
	setp.eq.s32 	%p17, %r8, 0;
	@%p17 bra 	$L__BB0_18;
	setp.lt.u32 	%p18, %r6, 3;
	@%p18 bra 	$L__BB0_13;
	mul.wide.u32 	%rd11, %r99, 24;
	add.s64 	%rd13, %rd18, %rd11;
	ld.const.f64 	%fd72, [%rd13];
	ld.const.f64 	%fd73, [%rd13+8];
	ld.const.f64 	%fd74, [%rd13+16];
	fma.rn.f64 	%fd75, %fd72, %fd1, 0d0000000000000000;
	fma.rn.f64 	%fd76, %fd73, %fd2, %fd75;
	fma.rn.f64 	%fd77, %fd74, %fd3, %fd76;
	setp.lt.f64 	%p19, %fd120, %fd77;
	selp.f64 	%fd78, %fd77, %fd120, %p19;
	selp.b32 	%r82, %r99, %r104, %p19;
	add.s32 	%r83, %r99, 1;
	ld.const.f64 	%fd79, [%rd13+24];
	ld.const.f64 	%fd80, [%rd13+32];
	ld.const.f64 	%fd81, [%rd13+40];
	fma.rn.f64 	%fd82, %fd79, %fd1, 0d0000000000000000;
	fma.rn.f64 	%fd83, %fd80, %fd2, %fd82;
	fma.rn.f64 	%fd84, %fd81, %fd3, %fd83;
	setp.lt.f64 	%p20, %fd78, %fd84;
	selp.f64 	%fd85, %fd84, %fd78, %p20;
	selp.b32 	%r84, %r83, %r82, %p20;
	add.s32 	%r85, %r99, 2;
	ld.const.f64 	%fd86, [%rd13+48];
	ld.const.f64 	%fd87, [%rd13+56];
	ld.const.f64 	%fd88, [%rd13+64];
	fma.rn.f64 	%fd89, %fd86, %fd1, 0d0000000000000000;
	fma.rn.f64 	%fd90, %fd87, %fd2, %fd89;
	fma.rn.f64 	%fd91, %fd88, %fd3, %fd90;
	setp.lt.f64 	%p21, %fd85, %fd91;
	selp.f64 	%fd92, %fd91, %fd85, %p21;
	selp.b32 	%r86, %r85, %r84, %p21;
	add.s32 	%r87, %r99, 3;
	ld.const.f64 	%fd93, [%rd13+72];
	ld.const.f64 	%fd94, [%rd13+80];
	ld.const.f64 	%fd95, [%rd13+88];
	fma.rn.f64 	%fd96, %fd93, %fd1, 0d0000000000000000;
	fma.rn.f64 	%fd97, %fd94, %fd2, %fd96;
	fma.rn.f64 	%fd98, %fd95, %fd3, %fd97;
	setp.lt.f64 	%p22, %fd92, %fd98;
	selp.f64 	%fd120, %fd98, %fd92, %p22;
	selp.b32 	%r104, %r87, %r86, %p22;
	add.s32 	%r99, %r99, 4;
$L__BB0_13:
	setp.eq.s32 	%p23, %r10, 0;
	@%p23 bra 	$L__BB0_18;
	setp.eq.s32 	%p24, %r7, 1;
	@%p24 bra 	$L__BB0_16;
	mul.wide.u32 	%rd14, %r99, 24;
	add.s64 	%rd16, %rd18, %rd14;
	ld.const.f64 	%fd99, [%rd16];
	ld.const.f64 	%fd100, [%rd16+8];
	ld.const.f64 	%fd101, [%rd16+16];
	fma.rn.f64 	%fd102, %fd99, %fd1, 0d0000000000000000;
	fma.rn.f64 	%fd103, %fd100, %fd2, %fd102;
	fma.rn.f64 	%fd104, %fd101, %fd3, %fd103;
	setp.lt.f64 	%p25, %fd120, %fd104;
	selp.f64 	%fd105, %fd104, %fd120, %p25;
	selp.b32 	%r89, %r99, %r104, %p25;
	add.s32 	%r90, %r99, 1;
	ld.const.f64 	%fd106, [%rd16+24];
	ld.const.f64 	%fd107, [%rd16+32];
	ld.const.f64 	%fd108, [%rd16+40];
	fma.rn.f64 	%fd109, %fd106, %fd1, 0d0000000000000000;
	fma.rn.f64 	%fd110, %fd107, %fd2, %fd109;
	fma.rn.f64 	%fd111, %fd108, %fd3, %fd110;
	setp.lt.f64 	%p26, %fd105, %fd111;
	selp.f64 	%fd120, %fd111, %fd105, %p26;
	selp.b32 	%r104, %r90, %r89, %p26;
	add.s32 	%r99, %r99, 2;
$L__BB0_16:
	setp.eq.s32 	%p27, %r11, 0;
	@%p27 bra 	$L__BB0_18;
	mul.wide.u32 	%rd17, %r99, 24;
	add.s64 	%rd19, %rd18, %rd17;
	ld.const.f64 	%fd112, [%rd19];
	ld.const.f64 	%fd113, [%rd19+8];
	ld.const.f64 	%fd114, [%rd19+16];
	fma.rn.f64 	%fd115, %fd112, %fd1, 0d0000000000000000;
	fma.rn.f64 	%fd116, %fd113, %fd2, %fd115;
	fma.rn.f64 	%fd117, %fd114, %fd3, %fd116;
	setp.lt.f64 	%p28, %fd120, %fd117;
	selp.b32 	%r104, %r99, %r104, %p28;
$L__BB0_18:
	st.global.u8 	[%rd2+3], %r104;
	add.s32 	%r92, %r92, %r3;
	setp.lt.s32 	%p29, %r92, %r42;
	@%p29 bra 	$L__BB0_6;
	bra.uni 	$L__BB0_4;
$L__BB0_19:
	setp.ge.s32 	%p3, %r1, %r42;
	@%p3 bra 	$L__BB0_22;
	mul.lo.s32 	%r38, %r91, %r42;
	mov.u32 	%r106, %r1;
$L__BB0_21:
	add.s32 	%r53, %r106, %r38;
	mul.wide.s32 	%rd6, %r53, 4;
	add.s64 	%rd7, %rd1, %rd6;
	mov.b16 	%rs1, 0;
	st.global.u8 	[%rd7+3], %rs1;
	add.s32 	%r106, %r106, %r3;
	setp.lt.s32 	%p4, %r106, %r42;
	@%p4 bra 	$L__BB0_21;
$L__BB0_22:
	add.s32 	%r91, %r91, %r4;
	setp.lt.s32 	%p5, %r91, %r43;
	@%p5 bra 	$L__BB0_19;
$L__BB0_23:
	ret;

}


// ===== COMPILED SASS (sm_100) =====

	.target	sm_100

	.elftype	@"ET_EXEC"


//--------------------- .note.nv.tkinfo           --------------------------
	.section	.note.nv.tkinfo,"",@"SHT_NOTE"
	.sectionflags	@"SHF_NOTE_NV_TKINFO"
	.tkinfo
        /*0018*/ 	.word	0x00000002
        /*0030*/ 	.string	""
        /*0030*/ 	.string	"ptxas"
        /*0030*/ 	.string	"Cuda compilation tools, release 13.0, V13.0.88"
        /*0030*/ 	.string	"Build cuda_13.0.r13.0/compiler.36424714_0"
        /*0030*/ 	.string	"-arch sm_100 -m 64 "



//--------------------- .note.nv.cuinfo           --------------------------
	.section	.note.nv.cuinfo,"",@"SHT_NOTE"
	.sectionflags	@"SHF_NOTE_NV_CUINFO"
        /*0018*/ 	.short	0x0002
        /*001a*/ 	.short	0x0064
        /*001c*/ 	.short	0x0082
	.zero		2


//--------------------- .nv.info                  --------------------------
	.section	.nv.info,"",@"SHT_CUDA_INFO"
	.align	4


	//----- nvinfo : EIATTR_REGCOUNT
	.align		4
        /*0000*/ 	.byte	0x04, 0x2f
        /*0002*/ 	.short	(.L_3 - .L_2)
	.align		4
.L_2:
        /*0004*/ 	.word	index@(_Z15spectral_kernelP6uchar4iii)
        /*0008*/ 	.word	0x0000001d


	//----- nvinfo : EIATTR_FRAME_SIZE
	.align		4
.L_3:
        /*000c*/ 	.byte	0x04, 0x11
        /*000e*/ 	.short	(.L_5 - .L_4)
	.align		4
.L_4:
        /*0010*/ 	.word	index@(_Z15spectral_kernelP6uchar4iii)
        /*0014*/ 	.word	0x00000000


	//----- nvinfo : EIATTR_MIN_STACK_SIZE
	.align		4
.L_5:
        /*0018*/ 	.byte	0x04, 0x12
        /*001a*/ 	.short	(.L_7 - .L_6)
	.align		4
.L_6:
        /*001c*/ 	.word	index@(_Z15spectral_kernelP6uchar4iii)
        /*0020*/ 	.word	0x00000000
.L_7:


//--------------------- .nv.compat                --------------------------
	.section	.nv.compat,"",@"SHT_CUDA_COMPAT_INFO"
	.align	4
        /*0000*/ 	.byte	0x02, 0x09, 0x00, 0x00, 0x02, 0x02, 0x01, 0x00, 0x02, 0x05, 0x05, 0x00, 0x03, 0x07, 0x01, 0x01
        /*0010*/ 	.byte	0x02, 0x03, 0x00, 0x00, 0x02, 0x06, 0x01, 0x00, 0x04, 0x0b, 0x08, 0x00, 0x01, 0x00, 0x00, 0x00
        /*0020*/ 	.byte	0x00, 0x00, 0x00, 0x00


//--------------------- .nv.info._Z15spectral_kernelP6uchar4iii --------------------------
	.section	.nv.info._Z15spectral_kernelP6uchar4iii,"",@"SHT_CUDA_INFO"
	.sectionflags	@""
	.align	4


	//----- nvinfo : EIATTR_CUDA_API_VERSION
	.align		4
        /*0000*/ 	.byte	0x04, 0x37
        /*0002*/ 	.short	(.L_9 - .L_8)
.L_8:
        /*0004*/ 	.word	0x00000082


	//----- nvinfo : EIATTR_KPARAM_INFO
	.align		4
.L_9:
        /*0008*/ 	.byte	0x04, 0x17
        /*000a*/ 	.short	(.L_11 - .L_10)
.L_10:
        /*000c*/ 	.word	0x00000000
        /*0010*/ 	.short	0x0003
        /*0012*/ 	.short	0x0010
        /*0014*/ 	.byte	0x00, 0xf0, 0x11, 0x00


	//----- nvinfo : EIATTR_KPARAM_INFO
	.align		4
.L_11:
        /*0018*/ 	.byte	0x04, 0x17
        /*001a*/ 	.short	(.L_13 - .L_12)
.L_12:
        /*001c*/ 	.word	0x00000000
        /*0020*/ 	.short	0x0002
        /*0022*/ 	.short	0x000c
        /*0024*/ 	.byte	0x00, 0xf0, 0x11, 0x00


	//----- nvinfo : EIATTR_KPARAM_INFO
	.align		4
.L_13:
        /*0028*/ 	.byte	0x04, 0x17
        /*002a*/ 	.short	(.L_15 - .L_14)
.L_14:
        /*002c*/ 	.word	0x00000000
        /*0030*/ 	.short	0x0001
        /*0032*/ 	.short	0x0008
        /*0034*/ 	.byte	0x00, 0xf0, 0x11, 0x00


	//----- nvinfo : EIATTR_KPARAM_INFO
	.align		4
.L_15:
        /*0038*/ 	.byte	0x04, 0x17
        /*003a*/ 	.short	(.L_17 - .L_16)
.L_16:
        /*003c*/ 	.word	0x00000000
        /*0040*/ 	.short	0x0000
        /*0042*/ 	.short	0x0000
        /*0044*/ 	.byte	0x00, 0xf5, 0x21, 0x00


	//----- nvinfo : EIATTR_SPARSE_MMA_MASK
	.align		4
.L_17:
        /*0048*/ 	.byte	0x03, 0x50
        /*004a*/ 	.short	0x0000


	//----- nvinfo : EIATTR_MAXREG_COUNT
	.align		4
        /*004c*/ 	.byte	0x03, 0x1b
        /*004e*/ 	.short	0x00ff


	//----- nvinfo : EIATTR_MERCURY_ISA_VERSION
	.align		4
        /*0050*/ 	.byte	0x03, 0x5f
        /*0052*/ 	.short	0x0101


	//----- nvinfo : EIATTR_UNUSED_LOAD_BYTE_OFFSET
	.align		4
        /*0054*/ 	.byte	0x04, 0x44
        /*0056*/ 	.short	(.L_19 - .L_18)


	//   ....[0]....
.L_18:
        /*0058*/ 	.word	0x000003b0
        /*005c*/ 	.word	0x00000007


	//----- nvinfo : EIATTR_VRC_CTA_INIT_COUNT
	.align		4
.L_19:
        /*0060*/ 	.byte	0x02, 0x4a
	.zero		1
	.zero		1


	//----- nvinfo : EIATTR_EXIT_INSTR_OFFSETS
	.align		4
        /*0064*/ 	.byte	0x04, 0x1c
        /*0066*/ 	.short	(.L_21 - .L_20)


	//   ....[0]....
.L_20:
        /*0068*/ 	.word	0x000000f0


	//   ....[1]....
        /*006c*/ 	.word	0x00000250


	//   ....[2]....
        /*0070*/ 	.word	0x00000fb0


	//----- nvinfo : EIATTR_CRS_STACK_SIZE
	.align		4
.L_21:
        /*0074*/ 	.byte	0x04, 0x1e
        /*0076*/ 	.short	(.L_23 - .L_22)
.L_22:
        /*0078*/ 	.word	0x00000000


	//----- nvinfo : EIATTR_CBANK_PARAM_SIZE
	.align		4
.L_23:
        /*007c*/ 	.byte	0x03, 0x19
        /*007e*/ 	.short	0x0014


	//----- nvinfo : EIATTR_PARAM_CBANK
	.align		4
        /*0080*/ 	.byte	0x04, 0x0a
        /*0082*/ 	.short	(.L_25 - .L_24)
	.align		4
.L_24:
        /*0084*/ 	.word	index@(.nv.constant0._Z15spectral_kernelP6uchar4iii)
        /*0088*/ 	.short	0x0380
        /*008a*/ 	.short	0x0014


	//----- nvinfo : EIATTR_SW_WAR
	.align		4
.L_25:
        /*008c*/ 	.byte	0x04, 0x36
        /*008e*/ 	.short	(.L_27 - .L_26)
.L_26:
        /*0090*/ 	.word	0x00000008
.L_27:


//--------------------- .nv.callgraph             --------------------------
	.section	.nv.callgraph,"",@"SHT_CUDA_CALLGRAPH"
	.align	4
	.sectionentsize	8
	.align		4
        /*0000*/ 	.word	0x00000000
	.align		4
        /*0004*/ 	.word	0xffffffff
	.align		4
        /*0008*/ 	.word	0x00000000
	.align		4
        /*000c*/ 	.word	0xfffffffe
	.align		4
        /*0010*/ 	.word	0x00000000
	.align		4
        /*0014*/ 	.word	0xfffffffd
	.align		4
        /*0018*/ 	.word	0x00000000
	.align		4
        /*001c*/ 	.word	0xfffffffc


//--------------------- .nv.constant3             --------------------------
	.section	.nv.constant3,"a",@progbits
	.align	8
.nv.constant3:
	.type		gpu_avgs,@object
	.size		gpu_avgs,(gpu_norm_avgs - gpu_avgs)
gpu_avgs:
	.zero		768
	.type		gpu_norm_avgs,@object
	.size		gpu_norm_avgs,(.L_1 - gpu_norm_avgs)
gpu_norm_avgs:
	.zero		768
.L_1:


//--------------------- .text._Z15spectral_kernelP6uchar4iii --------------------------
	.section	.text._Z15spectral_kernelP6uchar4iii,"ax",@progbits
	.align	128
        .global         _Z15spectral_kernelP6uchar4iii
        .type           _Z15spectral_kernelP6uchar4iii,@function
        .size           _Z15spectral_kernelP6uchar4iii,(.L_x_15 - _Z15spectral_kernelP6uchar4iii)
        .other          _Z15spectral_kernelP6uchar4iii,@"STO_CUDA_ENTRY STV_DEFAULT"
_Z15spectral_kernelP6uchar4iii:
.text._Z15spectral_kernelP6uchar4iii:
[----:B------:R-:W-:Y:S01]  /*0000*/  LDC R1, c[0x0][0x37c] ;  /* 0x0000df00ff017b82 */ /* 0x000fe20000000800 */
[----:B------:R-:W0:Y:S01]  /*0010*/  S2R R2, SR_CTAID.Y ;  /* 0x0000000000027919 */ /* 0x000e220000002600 */
[----:B------:R-:W1:Y:S01]  /*0020*/  LDCU UR7, c[0x0][0x360] ;  /* 0x00006c00ff0777ac */ /* 0x000e620008000800 */
[----:B------:R-:W0:Y:S01]  /*0030*/  S2R R5, SR_TID.Y ;  /* 0x0000000000057919 */ /* 0x000e220000002200 */
[----:B------:R-:W0:Y:S01]  /*0040*/  LDCU UR5, c[0x0][0x364] ;  /* 0x00006c80ff0577ac */ /* 0x000e220008000800 */
[----:B------:R-:W2:Y:S01]  /*0050*/  S2R R0, SR_CTAID.X ;  /* 0x0000000000007919 */ /* 0x000ea20000002500 */
[----:B------:R-:W3:Y:S01]  /*0060*/  LDCU UR8, c[0x0][0x38c] ;  /* 0x00007180ff0877ac */ /* 0x000ee20008000800 */
[----:B------:R-:W2:Y:S01]  /*0070*/  S2R R3, SR_TID.X ;  /* 0x0000000000037919 */ /* 0x000ea20000002100 */
[----:B------:R-:W1:Y:S01]  /*0080*/  LDCU UR4, c[0x0][0x370] ;  /* 0x00006e00ff0477ac */ /* 0x000e620008000800 */
[----:B------:R-:W4:Y:S01]  /*0090*/  LDCU UR6, c[0x0][0x374] ;  /* 0x00006e80ff0677ac */ /* 0x000f220008000800 */
[----:B-1----:R-:W-:Y:S01]  /*00a0*/  UIMAD UR4, UR7, UR4, URZ ;  /* 0x00000004070472a4 */ /* 0x002fe2000f8e02ff */
[----:B0-----:R-:W-:Y:S01]  /*00b0*/  IMAD R2, R2, UR5, R5 ;  /* 0x0000000502027c24 */ /* 0x001fe2000f8e0205 */
[----:B----4-:R-:W-:-:S04]  /*00c0*/  UIMAD UR5, UR5, UR6, URZ ;  /* 0x00000006050572a4 */ /* 0x010fc8000f8e02ff */
[----:B---3--:R-:W-:Y:S01]  /*00d0*/  ISETP.GE.AND P0, PT, R2, UR8, PT ;  /* 0x0000000802007c0c */ /* 0x008fe2000bf06270 */
[----:B--2---:R-:W-:-:S12]  /*00e0*/  IMAD R0, R0, UR7, R3 ;  /* 0x0000000700007c24 */ /* 0x004fd8000f8e0203 */
[----:B------:R-:W-:Y:S05]  /*00f0*/  @P0 EXIT ;  /* 0x000000000000094d */ /* 0x000fea0003800000 */
[----:B------:R-:W0:Y:S01]  /*0100*/  LDCU UR6, c[0x0][0x390] ;  /* 0x00007200ff0677ac */ /* 0x000e220008000800 */
[----:B------:R-:W1:Y:S01]  /*0110*/  LDCU.64 UR14, c[0x0][0x358] ;  /* 0x00006b00ff0e77ac */ /* 0x000e620008000a00 */
[----:B0-----:R-:W-:-:S09]  /*0120*/  UISETP.GT.AND UP0, UPT, UR6, 0x1, UPT ;  /* 0x000000010600788c */ /* 0x001fd2000bf04270 */
[----:B-1----:R-:W-:Y:S05]  /*0130*/  BRA.U UP0, `(.L_x_0) ;  /* 0x0000000100487547 */ /* 0x002fea000b800000 */
.L_x_4:
[----:B------:R-:W0:Y:S01]  /*0140*/  LDC R8, c[0x0][0x388] ;  /* 0x0000e200ff087b82 */ /* 0x000e220000000800 */
[----:B------:R-:W-:Y:S01]  /*0150*/  BSSY.RECONVERGENT B0, `(.L_x_1) ;  /* 0x000000b000007945 */ /* 0x000fe20003800200 */
[----:B0-----:R-:W-:-:S13]  /*0160*/  ISETP.GE.AND P0, PT, R0, R8, PT ;  /* 0x000000080000720c */ /* 0x001fda0003f06270 */
[----:B------:R-:W-:Y:S05]  /*0170*/  @P0 BRA `(.L_x_2) ;  /* 0x0000000000200947 */ /* 0x000fea0003800000 */
[----:B------:R-:W0:Y:S01]  /*0180*/  LDC.64 R6, c[0x0][0x380] ;  /* 0x0000e000ff067b82 */ /* 0x000e220000000a00 */
[----:B------:R-:W-:-:S07]  /*0190*/  IMAD.MOV.U32 R3, RZ, RZ, R0 ;  /* 0x000000ffff037224 */ /* 0x000fce00078e0000 */
.L_x_3:
[----:B------:R-:W-:Y:S02]  /*01a0*/  IMAD R5, R2, R8, R3 ;  /* 0x0000000802057224 */ /* 0x000fe400078e0203 */
[----:B------:R-:W-:Y:S02]  /*01b0*/  VIADD R3, R3, UR4 ;  /* 0x0000000403037c36 */ /* 0x000fe40008000000 */
[----:B0-----:R-:W-:-:S03]  /*01c0*/  IMAD.WIDE R4, R5, 0x4, R6 ;  /* 0x0000000405047825 */ /* 0x001fc600078e0206 */
[----:B------:R-:W-:Y:S02]  /*01d0*/  ISETP.GE.AND P0, PT, R3, R8, PT ;  /* 0x000000080300720c */ /* 0x000fe40003f06270 */
[----:B------:R1:W-:Y:S11]  /*01e0*/  STG.E.U8 desc[UR14][R4.64+0x3], RZ ;  /* 0x000003ff04007986 */ /* 0x0003f6000c10110e */
[----:B-1----:R-:W-:Y:S05]  /*01f0*/  @!P0 BRA `(.L_x_3) ;  /* 0xfffffffc00e88947 */ /* 0x002fea000383ffff */
.L_x_2:
[----:B------:R-:W-:Y:S05]  /*0200*/  BSYNC.RECONVERGENT B0 ;  /* 0x0000000000007941 */ /* 0x000fea0003800200 */
.L_x_1:
[----:B------:R-:W0:Y:S01]  /*0210*/  LDCU UR6, c[0x0][0x38c] ;  /* 0x00007180ff0677ac */ /* 0x000e220008000800 */
[----:B------:R-:W-:-:S05]  /*0220*/  VIADD R2, R2, UR5 ;  /* 0x0000000502027c36 */ /* 0x000fca0008000000 */
[----:B0-----:R-:W-:-:S13]  /*0230*/  ISETP.GE.AND P0, PT, R2, UR6, PT ;  /* 0x0000000602007c0c */ /* 0x001fda000bf06270 */
[----:B------:R-:W-:Y:S05]  /*0240*/  @!P0 BRA `(.L_x_4) ;  /* 0xfffffffc00bc8947 */ /* 0x000fea000383ffff */
[----:B------:R-:W-:Y:S05]  /*0250*/  EXIT ;  /* 0x000000000000794d */ /* 0x000fea0003800000 */
.L_x_0:
[----:B------:R-:W-:Y:S02]  /*0260*/  UIADD3 UR9, UPT, UPT, UR6, 0x7, URZ ;  /* 0x0000000706097890 */ /* 0x000fe4000fffe0ff */
[----:B------:R-:W-:Y:S02]  /*0270*/  UIADD3 UR10, UPT, UPT, UR6, 0x3, URZ ;  /* 0x00000003060a7890 */ /* 0x000fe4000fffe0ff */
[----:B------:R-:W-:Y:S02]  /*0280*/  ULOP3.LUT UR7, UR9, 0x7, URZ, 0xc0, !UPT ;  /* 0x0000000709077892 */ /* 0x000fe4000f8ec0ff */
[----:B------:R-:W-:Y:S02]  /*0290*/  UIADD3 UR8, UPT, UPT, UR6, -0x1, URZ ;  /* 0xffffffff06087890 */ /* 0x000fe4000fffe0ff */
[----:B------:R-:W-:Y:S02]  /*02a0*/  ULOP3.LUT UR11, UR10, 0x3, URZ, 0xc0, !UPT ;  /* 0x000000030a0b7892 */ /* 0x000fe4000f8ec0ff */
[----:B------:R-:W-:-:S02]  /*02b0*/  UIADD3 UR7, UPT, UPT, UR7, -0x1, URZ ;  /* 0xffffffff07077890 */ /* 0x000fc4000fffe0ff */
[----:B------:R-:W-:Y:S02]  /*02c0*/  UIADD3 UR6, UPT, UPT, UR6, -0x2, URZ ;  /* 0xfffffffe06067890 */ /* 0x000fe4000fffe0ff */
[----:B------:R-:W-:Y:S02]  /*02d0*/  ULOP3.LUT UR12, UR8, 0xfffffff8, URZ, 0xc0, !UPT ;  /* 0xfffffff8080c7892 */ /* 0x000fe4000f8ec0ff */
[----:B------:R-:W-:Y:S02]  /*02e0*/  UISETP.NE.AND UP0, UPT, UR11, 0x1, UPT ;  /* 0x000000010b00788c */ /* 0x000fe4000bf05270 */
[----:B------:R-:W-:-:S11]  /*02f0*/  UISETP.GE.U32.AND UP1, UPT, UR7, 0x3, UPT ;  /* 0x000000030700788c */ /* 0x000fd6000bf26070 */
.L_x_13:
[----:B0-----:R-:W0:Y:S01]  /*0300*/  LDCU UR7, c[0x0][0x388] ;  /* 0x00007100ff0777ac */ /* 0x001e220008000800 */
[----:B------:R-:W-:Y:S01]  /*0310*/  BSSY.RECONVERGENT B0, `(.L_x_5) ;  /* 0x00000c5000007945 */ /* 0x000fe20003800200 */
[----:B0-----:R-:W-:-:S13]  /*0320*/  ISETP.GE.AND P0, PT, R0, UR7, PT ;  /* 0x0000000700007c0c */ /* 0x001fda000bf06270 */
[----:B------:R-:W-:Y:S05]  /*0330*/  @P0 BRA `(.L_x_6) ;  /* 0x0000000c00080947 */ /* 0x000fea0003800000 */
[----:B------:R-:W-:-:S07]  /*0340*/  IMAD.MOV.U32 R3, RZ, RZ, R0 ;  /* 0x000000ffff037224 */ /* 0x000fce00078e0000 */
.L_x_12:
[----:B0-----:R-:W0:Y:S01]  /*0350*/  LDC.64 R12, c[0x0][0x380] ;  /* 0x0000e000ff0c7b82 */ /* 0x001e220000000a00 */
[----:B------:R-:W1:Y:S01]  /*0360*/  LDCU UR7, c[0x0][0x388] ;  /* 0x00007100ff0777ac */ /* 0x000e620008000800 */
[----:B------:R-:W2:Y:S01]  /*0370*/  LDCU.128 UR16, c[0x3][0x300] ;  /* 0x00c06000ff1077ac */ /* 0x000ea20008000c00 */
[----:B------:R-:W3:Y:S01]  /*0380*/  LDCU.64 UR20, c[0x3][0x310] ;  /* 0x00c06200ff1477ac */ /* 0x000ee20008000a00 */
[----:B-1----:R-:W-:-:S04]  /*0390*/  IMAD R5, R2, UR7, R3 ;  /* 0x0000000702057c24 */ /* 0x002fc8000f8e0203 */
[----:B0-----:R-:W-:-:S05]  /*03a0*/  IMAD.WIDE R12, R5, 0x4, R12 ;  /* 0x00000004050c7825 */ /* 0x001fca00078e020c */
[----:B------:R-:W4:Y:S01]  /*03b0*/  LDG.E R16, desc[UR14][R12.64] ;  /* 0x0000000e0c107981 */ /* 0x000f22000c1e1900 */
[----:B------:R-:W-:Y:S01]  /*03c0*/  UISETP.GE.U32.AND UP2, UPT, UR6, 0x7, UPT ;  /* 0x000000070600788c */ /* 0x000fe2000bf46070 */
[----:B------:R-:W-:Y:S02]  /*03d0*/  VIADD R3, R3, UR4 ;  /* 0x0000000403037c36 */ /* 0x000fe40008000000 */
[----:B------:R-:W-:-:S03]  /*03e0*/  IMAD.MOV.U32 R26, RZ, RZ, RZ ;  /* 0x000000ffff1a7224 */ /* 0x000fc600078e00ff */
[----:B------:R-:W-:Y:S01]  /*03f0*/  ISETP.GE.AND P0, PT, R3, UR7, PT ;  /* 0x0000000703007c0c */ /* 0x000fe2000bf06270 */
[----:B----4-:R-:W2:Y:S08]  /*0400*/  I2F.F64.U8 R10, R16 ;  /* 0x00000010000a7312 */ /* 0x010eb00000001800 */
[----:B------:R-:W0:Y:S01]  /*0410*/  I2F.F64.U8 R8, R16.B1 ;  /* 0x1000001000087312 */ /* 0x000e220000001800 */
[----:B--2---:R-:W-:-:S07]  /*0420*/  DFMA R4, R10, UR16, RZ ;  /* 0x000000100a047c2b */ /* 0x004fce00080000ff */
[----:B------:R-:W3:Y:S01]  /*0430*/  I2F.F64.U8 R6, R16.B2 ;  /* 0x2000001000067312 */ /* 0x000ee20000001800 */
[----:B0-----:R-:W-:-:S08]  /*0440*/  DFMA R4, R8, UR18, R4 ;  /* 0x0000001208047c2b */ /* 0x001fd00008000004 */
[----:B---3--:R-:W-:Y:S01]  /*0450*/  DFMA R14, R6, UR20, R4 ;  /* 0x00000014060e7c2b */ /* 0x008fe20008000004 */
[----:B------:R-:W-:Y:S01]  /*0460*/  IMAD.MOV.U32 R5, RZ, RZ, 0x1 ;  /* 0x00000001ff057424 */ /* 0x000fe200078e00ff */
[----:B------:R-:W-:Y:S09]  /*0470*/  BRA.U !UP2, `(.L_x_7) ;  /* 0x000000050a607547 */ /* 0x000ff2000b800000 */
[----:B------:R-:W-:Y:S02]  /*0480*/  IMAD.MOV.U32 R25, RZ, RZ, RZ ;  /* 0x000000ffff197224 */ /* 0x000fe400078e00ff */
[----:B------:R-:W-:Y:S02]  /*0490*/  IMAD.MOV.U32 R24, RZ, RZ, 0x368 ;  /* 0x00000368ff187424 */ /* 0x000fe400078e00ff */
[----:B------:R-:W-:-:S07]  /*04a0*/  IMAD.MOV.U32 R26, RZ, RZ, RZ ;  /* 0x000000ffff1a7224 */ /* 0x000fce00078e00ff */
.L_x_8:
[----:B------:R-:W0:Y:S08]  /*04b0*/  LDC.64 R18, c[0x3][R24+-0x50] ;  /* 0x00ffec0018127b82 */ /* 0x000e300000000a00 */
[----:B------:R-:W1:Y:S08]  /*04c0*/  LDC.64 R16, c[0x3][R24+-0x48] ;  /* 0x00ffee0018107b82 */ /* 0x000e700000000a00 */
[----:B------:R-:W2:Y:S01]  /*04d0*/  LDC.64 R20, c[0x3][R24+-0x40] ;  /* 0x00fff00018147b82 */ /* 0x000ea20000000a00 */
[----:B0-----:R-:W-:-:S07]  /*04e0*/  DFMA R18, R10, R18, RZ ;  /* 0x000000120a12722b */ /* 0x001fce00000000ff */
[----:B------:R-:W0:Y:S01]  /*04f0*/  LDC.64 R4, c[0x3][R24+-0x38] ;  /* 0x00fff20018047b82 */ /* 0x000e220000000a00 */
[----:B-1----:R-:W-:-:S07]  /*0500*/  DFMA R18, R8, R16, R18 ;  /* 0x000000100812722b */ /* 0x002fce0000000012 */
[----:B------:R-:W1:Y:S01]  /*0510*/  LDC.64 R22, c[0x3][R24+-0x28] ;  /* 0x00fff60018167b82 */ /* 0x000e620000000a00 */
[----:B--2---:R-:W-:-:S07]  /*0520*/  DFMA R18, R6, R20, R18 ;  /* 0x000000140612722b */ /* 0x004fce0000000012 */
[----:B------:R-:W2:Y:S01]  /*0530*/  LDC.64 R16, c[0x3][R24+-0x30] ;  /* 0x00fff40018107b82 */ /* 0x000ea20000000a00 */
[----:B------:R-:W-:-:S07]  /*0540*/  DSETP.GEU.AND P5, PT, R14, R18, PT ;  /* 0x000000120e00722a */ /* 0x000fce0003fae000 */
[----:B------:R-:W3:Y:S01]  /*0550*/  LDC.64 R20, c[0x3][R24+-0x18] ;  /* 0x00fffa0018147b82 */ /* 0x000ee20000000a00 */
[----:B------:R-:W-:Y:S02]  /*0560*/  FSEL R18, R18, R14, !P5 ;  /* 0x0000000e12127208 */ /* 0x000fe40006800000 */
[----:B------:R-:W-:Y:S01]  /*0570*/  FSEL R19, R19, R15, !P5 ;  /* 0x0000000f13137208 */ /* 0x000fe20006800000 */
[----:B0-----:R-:W-:-:S04]  /*0580*/  DFMA R14, R10, R4, RZ ;  /* 0x000000040a0e722b */ /* 0x001fc800000000ff */
[----:B------:R-:W0:Y:S01]  /*0590*/  LDC.64 R4, c[0x3][R24+-0x20] ;  /* 0x00fff80018047b82 */ /* 0x000e220000000a00 */
[----:B------:R-:W-:-:S03]  /*05a0*/  @!P5 VIADD R26, R25, 0x1 ;  /* 0x00000001191ad836 */ /* 0x000fc60000000000 */
[----:B--2---:R-:W-:-:S04]  /*05b0*/  DFMA R14, R8, R16, R14 ;  /* 0x00000010080e722b */ /* 0x004fc8000000000e */
[----:B------:R-:W2:Y:S04]  /*05c0*/  LDC.64 R16, c[0x3][R24+-0x8] ;  /* 0x00fffe0018107b82 */ /* 0x000ea80000000a00 */
[----:B-1----:R-:W-:-:S04]  /*05d0*/  DFMA R22, R6, R22, R14 ;  /* 0x000000160616722b */ /* 0x002fc8000000000e */
[----:B------:R-:W1:Y:S04]  /*05e0*/  LDC.64 R14, c[0x3][R24+-0x10] ;  /* 0x00fffc00180e7b82 */ /* 0x000e680000000a00 */
[----:B------:R-:W-:Y:S02]  /*05f0*/  DSETP.GEU.AND P6, PT, R18, R22, PT ;  /* 0x000000161200722a */ /* 0x000fe40003fce000 */
[----:B0-----:R-:W-:-:S04]  /*0600*/  DFMA R4, R10, R4, RZ ;  /* 0x000000040a04722b */ /* 0x001fc800000000ff */
[----:B------:R-:W-:Y:S02]  /*0610*/  FSEL R18, R22, R18, !P6 ;  /* 0x0000001216127208 */ /* 0x000fe40007000000 */
[----:B------:R-:W-:Y:S02]  /*0620*/  FSEL R19, R23, R19, !P6 ;  /* 0x0000001317137208 */ /* 0x000fe40007000000 */
[----:B---3--:R-:W-:Y:S01]  /*0630*/  DFMA R4, R8, R20, R4 ;  /* 0x000000140804722b */ /* 0x008fe20000000004 */
[----:B------:R-:W0:Y:S01]  /*0640*/  LDC.64 R22, c[0x3][R24+0x30] ;  /* 0x00c00c0018167b82 */ /* 0x000e220000000a00 */
[----:B--2---:R-:W-:Y:S02]  /*0650*/  DFMA R16, R10, R16, RZ ;  /* 0x000000100a10722b */ /* 0x004fe400000000ff */
[----:B------:R-:W-:-:S04]  /*0660*/  @!P6 VIADD R26, R25, 0x2 ;  /* 0x00000002191ae836 */ /* 0x000fc80000000000 */
[----:B-1----:R-:W-:Y:S01]  /*0670*/  DFMA R4, R6, R14, R4 ;  /* 0x0000000e0604722b */ /* 0x002fe20000000004 */
[----:B------:R-:W1:Y:S07]  /*0680*/  LDC.64 R20, c[0x3][R24] ;  /* 0x00c0000018147b82 */ /* 0x000e6e0000000a00 */
[----:B------:R-:W-:Y:S01]  /*0690*/  DSETP.GEU.AND P4, PT, R18, R4, PT ;  /* 0x000000041200722a */ /* 0x000fe20003f8e000 */
[----:B------:R-:W2:-:S13]  /*06a0*/  LDC.64 R14, c[0x3][R24+0x8] ;  /* 0x00c00200180e7b82 */ /* 0x000e9a0000000a00 */
[----:B------:R-:W-:Y:S01]  /*06b0*/  @!P4 VIADD R26, R25, 0x3 ;  /* 0x00000003191ac836 */ /* 0x000fe20000000000 */
[----:B-1----:R-:W-:Y:S01]  /*06c0*/  DFMA R20, R8, R20, R16 ;  /* 0x000000140814722b */ /* 0x002fe20000000010 */
[----:B------:R-:W1:Y:S07]  /*06d0*/  LDC.64 R16, c[0x3][R24+0x10] ;  /* 0x00c0040018107b82 */ /* 0x000e6e0000000a00 */
[----:B--2---:R-:W-:Y:S01]  /*06e0*/  DFMA R14, R6, R14, R20 ;  /* 0x0000000e060e722b */ /* 0x004fe20000000014 */
[----:B------:R-:W-:-:S02]  /*06f0*/  FSEL R20, R4, R18, !P4 ;  /* 0x0000001204147208 */ /* 0x000fc40006000000 */
[----:B------:R-:W-:Y:S02]  /*0700*/  FSEL R21, R5, R19, !P4 ;  /* 0x0000001305157208 */ /* 0x000fe40006000000 */
[----:B------:R-:W2:Y:S04]  /*0710*/  LDC.64 R18, c[0x3][R24+0x18] ;  /* 0x00c0060018127b82 */ /* 0x000ea80000000a00 */
[----:B------:R-:W-:-:S04]  /*0720*/  DSETP.GEU.AND P3, PT, R20, R14, PT ;  /* 0x0000000e1400722a */ /* 0x000fc80003f6e000 */
[----:B------:R-:W3:Y:S02]  /*0730*/  LDC.64 R4, c[0x3][R24+0x28] ;  /* 0x00c00a0018047b82 */ /* 0x000ee40000000a00 */
[----:B------:R-:W-:Y:S02]  /*0740*/  FSEL R14, R14, R20, !P3 ;  /* 0x000000140e0e7208 */ /* 0x000fe40005800000 */
[----:B------:R-:W-:Y:S01]  /*0750*/  FSEL R15, R15, R21, !P3 ;  /* 0x000000150f0f7208 */ /* 0x000fe20005800000 */
[----:B-1----:R-:W-:-:S03]  /*0760*/  DFMA R16, R10, R16, RZ ;  /* 0x000000100a10722b */ /* 0x002fc600000000ff */
[----:B------:R-:W1:Y:S02]  /*0770*/  LDC.64 R20, c[0x3][R24+0x20] ;  /* 0x00c0080018147b82 */ /* 0x000e640000000a00 */
[----:B------:R-:W-:-:S03]  /*0780*/  @!P3 VIADD R26, R25, 0x4 ;  /* 0x00000004191ab836 */ /* 0x000fc60000000000 */
[----:B--2---:R-:W-:-:S03]  /*0790*/  DFMA R16, R8, R18, R16 ;  /* 0x000000120810722b */ /* 0x004fc60000000010 */
[----:B------:R-:W2:Y:S01]  /*07a0*/  LDC.64 R18, c[0x3][R24+0x38] ;  /* 0x00c00e0018127b82 */ /* 0x000ea20000000a00 */
[----:B---3--:R-:W-:-:S04]  /*07b0*/  DFMA R4, R10, R4, RZ ;  /* 0x000000040a04722b */ /* 0x008fc800000000ff */
[----:B-1----:R-:W-:-:S03]  /*07c0*/  DFMA R16, R6, R20, R16 ;  /* 0x000000140610722b */ /* 0x002fc60000000010 */
[----:B------:R-:W1:Y:S01]  /*07d0*/  LDC.64 R20, c[0x3][R24+0x40] ;  /* 0x00c0100018147b82 */ /* 0x000e620000000a00 */
[----:B0-----:R-:W-:-:S04]  /*07e0*/  DFMA R4, R8, R22, R4 ;  /* 0x000000160804722b */ /* 0x001fc80000000004 */
[----:B------:R-:W-:-:S03]  /*07f0*/  DSETP.GEU.AND P2, PT, R14, R16, PT ;  /* 0x000000100e00722a */ /* 0x000fc60003f4e000 */
[----:B------:R-:W0:Y:S01]  /*0800*/  LDC.64 R22, c[0x3][R24+0x48] ;  /* 0x00c0120018167b82 */ /* 0x000e220000000a00 */
[----:B--2---:R-:W-:Y:S02]  /*0810*/  DFMA R4, R6, R18, R4 ;  /* 0x000000120604722b */ /* 0x004fe40000000004 */
[----:B------:R-:W-:Y:S02]  /*0820*/  FSEL R14, R16, R14, !P2 ;  /* 0x0000000e100e7208 */ /* 0x000fe40005000000 */
[----:B------:R-:W-:-:S03]  /*0830*/  FSEL R15, R17, R15, !P2 ;  /* 0x0000000f110f7208 */ /* 0x000fc60005000000 */
[----:B------:R-:W2:Y:S03]  /*0840*/  LDC.64 R16, c[0x3][R24+0x50] ;  /* 0x00c0140018107b82 */ /* 0x000ea60000000a00 */
[----:B------:R-:W-:Y:S01]  /*0850*/  DSETP.GEU.AND P1, PT, R14, R4, PT ;  /* 0x000000040e00722a */ /* 0x000fe20003f2e000 */
[----:B------:R-:W-:Y:S01]  /*0860*/  @!P2 VIADD R26, R25, 0x5 ;  /* 0x00000005191aa836 */ /* 0x000fe20000000000 */
[----:B-1----:R-:W-:-:S03]  /*0870*/  DFMA R20, R10, R20, RZ ;  /* 0x000000140a14722b */ /* 0x002fc600000000ff */
[----:B------:R1:W3:Y:S01]  /*0880*/  LDC.64 R18, c[0x3][R24+0x58] ;  /* 0x00c0160018127b82 */ /* 0x0002e20000000a00 */
[----:B------:R-:W-:Y:S02]  /*0890*/  FSEL R4, R4, R14, !P1 ;  /* 0x0000000e04047208 */ /* 0x000fe40004800000 */
[----:B------:R-:W-:Y:S02]  /*08a0*/  FSEL R5, R5, R15, !P1 ;  /* 0x0000000f05057208 */ /* 0x000fe40004800000 */
[----:B0-----:R-:W-:-:S03]  /*08b0*/  DFMA R20, R8, R22, R20 ;  /* 0x000000160814722b */ /* 0x001fc60000000014 */
[----:B------:R1:W0:Y:S01]  /*08c0*/  LDC.64 R14, c[0x3][R24+0x68] ;  /* 0x00c01a00180e7b82 */ /* 0x0002220000000a00 */
[----:B------:R-:W-:-:S04]  /*08d0*/  @!P1 VIADD R26, R25, 0x6 ;  /* 0x00000006191a9836 */ /* 0x000fc80000000000 */
[----:B--2---:R-:W-:-:S03]  /*08e0*/  DFMA R16, R6, R16, R20 ;  /* 0x000000100610722b */ /* 0x004fc60000000014 */
[----:B------:R1:W2:Y:S05]  /*08f0*/  LDC.64 R22, c[0x3][R24+0x60] ;  /* 0x00c0180018167b82 */ /* 0x0002aa0000000a00 */
[----:B------:R-:W-:Y:S01]  /*0900*/  DSETP.GEU.AND P5, PT, R4, R16, PT ;  /* 0x000000100400722a */ /* 0x000fe20003fae000 */
[----:B-1----:R-:W-:Y:S01]  /*0910*/  VIADD R24, R24, 0xc0 ;  /* 0x000000c018187836 */ /* 0x002fe20000000000 */
[----:B---3--:R-:W-:-:S04]  /*0920*/  DFMA R18, R10, R18, RZ ;  /* 0x000000120a12722b */ /* 0x008fc800000000ff */
[----:B------:R-:W-:Y:S02]  /*0930*/  FSEL R4, R16, R4, !P5 ;  /* 0x0000000410047208 */ /* 0x000fe40006800000 */
[----:B------:R-:W-:-:S06]  /*0940*/  FSEL R5, R17, R5, !P5 ;  /* 0x0000000511057208 */ /* 0x000fcc0006800000 */
[C---:B------:R-:W-:Y:S02]  /*0950*/  @!P5 VIADD R26, R25.reuse, 0x7 ;  /* 0x00000007191ad836 */ /* 0x040fe40000000000 */
[----:B------:R-:W-:Y:S01]  /*0960*/  VIADD R25, R25, 0x8 ;  /* 0x0000000819197836 */ /* 0x000fe20000000000 */
[----:B--2---:R-:W-:-:S04]  /*0970*/  DFMA R18, R8, R22, R18 ;  /* 0x000000160812722b */ /* 0x004fc80000000012 */
[----:B------:R-:W-:-:S04]  /*0980*/  ISETP.NE.AND P2, PT, R25, UR12, PT ;  /* 0x0000000c19007c0c */ /* 0x000fc8000bf45270 */
[----:B0-----:R-:W-:-:S08]  /*0990*/  DFMA R14, R6, R14, R18 ;  /* 0x0000000e060e722b */ /* 0x001fd00000000012 */
[----:B------:R-:W-:-:S06]  /*09a0*/  DSETP.GEU.AND P1, PT, R4, R14, PT ;  /* 0x0000000e0400722a */ /* 0x000fcc0003f2e000 */
[----:B------:R-:W-:Y:S02]  /*09b0*/  FSEL R14, R14, R4, !P1 ;  /* 0x000000040e0e7208 */ /* 0x000fe40004800000 */
[----:B------:R-:W-:Y:S02]  /*09c0*/  FSEL R15, R15, R5, !P1 ;  /* 0x000000050f0f7208 */ /* 0x000fe40004800000 */
[----:B------:R-:W-:Y:S01]  /*09d0*/  SEL R26, R25, R26, !P1 ;  /* 0x0000001a191a7207 */ /* 0x000fe20004800000 */
[----:B------:R-:W-:Y:S06]  /*09e0*/  @P2 BRA `(.L_x_8) ;  /* 0xfffffff800b02947 */ /* 0x000fec000383ffff */
[----:B------:R-:W-:-:S07]  /*09f0*/  VIADD R5, R25, 0x1 ;  /* 0x0000000119057836 */ /* 0x000fce0000000000 */
.L_x_7:
[----:B------:R-:W-:-:S09]  /*0a00*/  ULOP3.LUT UP2, URZ, UR8, 0x7, URZ, 0xc0, !UPT ;  /* 0x0000000708ff7892 */ /* 0x000fd2000f84c0ff */
[----:B------:R-:W-:Y:S05]  /*0a10*/  BRA.U !UP2, `(.L_x_9) ;  /* 0x000000050a487547 */ /* 0x000fea000b800000 */
[----:B------:R-:W-:Y:S01]  /*0a20*/  ULOP3.LUT UP2, URZ, UR9, 0x3, URZ, 0xc0, !UPT ;  /* 0x0000000309ff7892 */ /* 0x000fe2000f84c0ff */
[----:B------:R-:W-:Y:S10]  /*0a30*/  BRA.U !UP1, `(.L_x_10) ;  /* 0x0000000109ac7547 */ /* 0x000ff4000b800000 */
[----:B------:R-:W-:-:S04]  /*0a40*/  IMAD.MOV.U32 R4, RZ, RZ, 0x300 ;  /* 0x00000300ff047424 */ /* 0x000fc800078e00ff */
[----:B------:R-:W-:-:S04]  /*0a50*/  IMAD R4, R5, 0x18, R4 ;  /* 0x0000001805047824 */ /* 0x000fc800078e0204 */
        /* <DEDUP_REMOVED lines=11> */
[----:B0-----:R-:W-:Y:S01]  /*0b10*/  DFMA R20, R10, R20, RZ ;  /* 0x000000140a14722b */ /* 0x001fe200000000ff */
[----:B------:R-:W-:Y:S02]  /*0b20*/  FSEL R14, R22, R14, !P1 ;  /* 0x0000000e160e7208 */ /* 0x000fe40004800000 */
[----:B------:R-:W-:-:S04]  /*0b30*/  FSEL R15, R23, R15, !P1 ;  /* 0x0000000f170f7208 */ /* 0x000fc80004800000 */
[----:B------:R-:W0:Y:S01]  /*0b40*/  LDC.64 R22, c[0x3][R4+0x30] ;  /* 0x00c00c0004167b82 */ /* 0x000e220000000a00 */
[----:B------:R-:W-:Y:S01]  /*0b50*/  SEL R26, R5, R26, !P1 ;  /* 0x0000001a051a7207 */ /* 0x000fe20004800000 */
[----:B--2---:R-:W-:-:S06]  /*0b60*/  DFMA R18, R8, R18, R20 ;  /* 0x000000120812722b */ /* 0x004fcc0000000014 */
[----:B------:R-:W2:Y:S02]  /*0b70*/  LDC.64 R20, c[0x3][R4+0x48] ;  /* 0x00c0120004147b82 */ /* 0x000ea40000000a00 */
[----:B---3--:R-:W-:-:S06]  /*0b80*/  DFMA R16, R6, R16, R18 ;  /* 0x000000100610722b */ /* 0x008fcc0000000012 */
[----:B------:R-:W3:Y:S02]  /*0b90*/  LDC.64 R18, c[0x3][R4+0x40] ;  /* 0x00c0100004127b82 */ /* 0x000ee40000000a00 */
[----:B------:R-:W-:Y:S02]  /*0ba0*/  DSETP.GEU.AND P2, PT, R14, R16, PT ;  /* 0x000000100e00722a */ /* 0x000fe40003f4e000 */
[----:B0-----:R-:W-:-:S04]  /*0bb0*/  DFMA R22, R10, R22, RZ ;  /* 0x000000160a16722b */ /* 0x001fc800000000ff */
[----:B------:R-:W-:Y:S02]  /*0bc0*/  FSEL R14, R16, R14, !P2 ;  /* 0x0000000e100e7208 */ /* 0x000fe40005000000 */
[----:B------:R-:W-:Y:S02]  /*0bd0*/  FSEL R15, R17, R15, !P2 ;  /* 0x0000000f110f7208 */ /* 0x000fe40005000000 */
[----:B-1----:R-:W-:Y:S01]  /*0be0*/  DFMA R22, R8, R24, R22 ;  /* 0x000000180816722b */ /* 0x002fe20000000016 */
[----:B------:R-:W0:Y:S01]  /*0bf0*/  LDC.64 R24, c[0x3][R4+0x50] ;  /* 0x00c0140004187b82 */ /* 0x000e220000000a00 */
[----:B--2---:R-:W-:Y:S02]  /*0c00*/  DFMA R20, R10, R20, RZ ;  /* 0x000000140a14722b */ /* 0x004fe400000000ff */
[----:B------:R-:W-:-:S04]  /*0c10*/  @!P2 VIADD R26, R5, 0x1 ;  /* 0x00000001051aa836 */ /* 0x000fc80000000000 */
[----:B---3--:R-:W-:Y:S02]  /*0c20*/  DFMA R18, R6, R18, R22 ;  /* 0x000000120612722b */ /* 0x008fe40000000016 */
[----:B------:R-:W1:Y:S06]  /*0c30*/  LDC.64 R22, c[0x3][R4+0x58] ;  /* 0x00c0160004167b82 */ /* 0x000e6c0000000a00 */
[----:B------:R-:W-:-:S06]  /*0c40*/  DSETP.GEU.AND P3, PT, R14, R18, PT ;  /* 0x000000120e00722a */ /* 0x000fcc0003f6e000 */
[----:B------:R-:W-:Y:S02]  /*0c50*/  FSEL R14, R18, R14, !P3 ;  /* 0x0000000e120e7208 */ /* 0x000fe40005800000 */
[----:B------:R-:W-:Y:S01]  /*0c60*/  FSEL R15, R19, R15, !P3 ;  /* 0x0000000f130f7208 */ /* 0x000fe20005800000 */
[----:B0-----:R-:W-:-:S05]  /*0c70*/  DFMA R20, R8, R24, R20 ;  /* 0x000000180814722b */ /* 0x001fca0000000014 */
[----:B------:R-:W-:-:S03]  /*0c80*/  @!P3 VIADD R26, R5, 0x2 ;  /* 0x00000002051ab836 */ /* 0x000fc60000000000 */
[----:B-1----:R-:W-:-:S08]  /*0c90*/  DFMA R22, R6, R22, R20 ;  /* 0x000000160616722b */ /* 0x002fd00000000014 */
[----:B------:R-:W-:-:S06]  /*0ca0*/  DSETP.GEU.AND P4, PT, R14, R22, PT ;  /* 0x000000160e00722a */ /* 0x000fcc0003f8e000 */
[----:B------:R-:W-:Y:S02]  /*0cb0*/  FSEL R14, R22, R14, !P4 ;  /* 0x0000000e160e7208 */ /* 0x000fe40006000000 */
[----:B------:R-:W-:-:S06]  /*0cc0*/  FSEL R15, R23, R15, !P4 ;  /* 0x0000000f170f7208 */ /* 0x000fcc0006000000 */
[C---:B------:R-:W-:Y:S02]  /*0cd0*/  @!P4 VIADD R26, R5.reuse, 0x3 ;  /* 0x00000003051ac836 */ /* 0x040fe40000000000 */
[----:B------:R-:W-:-:S07]  /*0ce0*/  VIADD R5, R5, 0x4 ;  /* 0x0000000405057836 */ /* 0x000fce0000000000 */
.L_x_10:
[----:B------:R-:W-:Y:S05]  /*0cf0*/  BRA.U !UP2, `(.L_x_9) ;  /* 0x000000010a907547 */ /* 0x000fea000b800000 */
[----:B------:R-:W-:Y:S01]  /*0d00*/  ULOP3.LUT UP2, URZ, UR10, 0x1, URZ, 0xc0, !UPT ;  /* 0x000000010aff7892 */ /* 0x000fe2000f84c0ff */
[----:B------:R-:W-:Y:S10]  /*0d10*/  BRA.U !UP0, `(.L_x_11) ;  /* 0x00000001085c7547 */ /* 0x000ff4000b800000 */
[----:B------:R-:W-:-:S04]  /*0d20*/  IMAD.MOV.U32 R4, RZ, RZ, 0x300 ;  /* 0x00000300ff047424 */ /* 0x000fc800078e00ff */
[----:B------:R-:W-:-:S04]  /*0d30*/  IMAD R4, R5, 0x18, R4 ;  /* 0x0000001805047824 */ /* 0x000fc800078e0204 */
[----:B------:R-:W0:Y:S08]  /*0d40*/  LDC.64 R18, c[0x3][R4] ;  /* 0x00c0000004127b82 */ /* 0x000e300000000a00 */
[----:B------:R-:W1:Y:S08]  /*0d50*/  LDC.64 R20, c[0x3][R4+0x8] ;  /* 0x00c0020004147b82 */ /* 0x000e700000000a00 */
[----:B------:R-:W2:Y:S08]  /*0d60*/  LDC.64 R22, c[0x3][R4+0x18] ;  /* 0x00c0060004167b82 */ /* 0x000eb00000000a00 */
[----:B------:R-:W3:Y:S01]  /*0d70*/  LDC.64 R24, c[0x3][R4+0x10] ;  /* 0x00c0040004187b82 */ /* 0x000ee20000000a00 */
[----:B0-----:R-:W-:-:S07]  /*0d80*/  DFMA R18, R10, R18, RZ ;  /* 0x000000120a12722b */ /* 0x001fce00000000ff */
[----:B------:R-:W0:Y:S01]  /*0d90*/  LDC.64 R16, c[0x3][R4+0x20] ;  /* 0x00c0080004107b82 */ /* 0x000e220000000a00 */
[----:B-1----:R-:W-:-:S07]  /*0da0*/  DFMA R18, R8, R20, R18 ;  /* 0x000000140812722b */ /* 0x002fce0000000012 */
[----:B------:R-:W1:Y:S01]  /*0db0*/  LDC.64 R20, c[0x3][R4+0x28] ;  /* 0x00c00a0004147b82 */ /* 0x000e620000000a00 */
[----:B--2---:R-:W-:Y:S02]  /*0dc0*/  DFMA R22, R10, R22, RZ ;  /* 0x000000160a16722b */ /* 0x004fe400000000ff */
[----:B---3--:R-:W-:-:S06]  /*0dd0*/  DFMA R18, R6, R24, R18 ;  /* 0x000000180612722b */ /* 0x008fcc0000000012 */
[----:B0-----:R-:W-:Y:S02]  /*0de0*/  DFMA R16, R8, R16, R22 ;  /* 0x000000100810722b */ /* 0x001fe40000000016 */
[----:B------:R-:W-:-:S06]  /*0df0*/  DSETP.GEU.AND P1, PT, R14, R18, PT ;  /* 0x000000120e00722a */ /* 0x000fcc0003f2e000 */
[----:B-1----:R-:W-:Y:S01]  /*0e00*/  DFMA R16, R6, R20, R16 ;  /* 0x000000140610722b */ /* 0x002fe20000000010 */
[----:B------:R-:W-:Y:S02]  /*0e10*/  FSEL R14, R18, R14, !P1 ;  /* 0x0000000e120e7208 */ /* 0x000fe40004800000 */
[----:B------:R-:W-:Y:S02]  /*0e20*/  FSEL R15, R19, R15, !P1 ;  /* 0x0000000f130f7208 */ /* 0x000fe40004800000 */
[----:B------:R-:W-:-:S04]  /*0e30*/  SEL R26, R5, R26, !P1 ;  /* 0x0000001a051a7207 */ /* 0x000fc80004800000 */
[----:B------:R-:W-:-:S06]  /*0e40*/  DSETP.GEU.AND P2, PT, R14, R16, PT ;  /* 0x000000100e00722a */ /* 0x000fcc0003f4e000 */
[----:B------:R-:W-:Y:S02]  /*0e50*/  FSEL R14, R16, R14, !P2 ;  /* 0x0000000e100e7208 */ /* 0x000fe40005000000 */
[----:B------:R-:W-:-:S06]  /*0e60*/  FSEL R15, R17, R15, !P2 ;  /* 0x0000000f110f7208 */ /* 0x000fcc0005000000 */
[C---:B------:R-:W-:Y:S02]  /*0e70*/  @!P2 VIADD R26, R5.reuse, 0x1 ;  /* 0x00000001051aa836 */ /* 0x040fe40000000000 */
[----:B------:R-:W-:-:S07]  /*0e80*/  VIADD R5, R5, 0x2 ;  /* 0x0000000205057836 */ /* 0x000fce0000000000 */
.L_x_11:
[----:B------:R-:W-:Y:S05]  /*0e90*/  BRA.U !UP2, `(.L_x_9) ;  /* 0x000000010a287547 */ /* 0x000fea000b800000 */
[----:B------:R-:W-:-:S04]  /*0ea0*/  IMAD.MOV.U32 R4, RZ, RZ, 0x300 ;  /* 0x00000300ff047424 */ /* 0x000fc800078e00ff */
[----:B------:R-:W-:-:S04]  /*0eb0*/  IMAD R4, R5, 0x18, R4 ;  /* 0x0000001805047824 */ /* 0x000fc800078e0204 */
[----:B------:R-:W0:Y:S08]  /*0ec0*/  LDC.64 R20, c[0x3][R4] ;  /* 0x00c0000004147b82 */ /* 0x000e300000000a00 */
[----:B------:R-:W1:Y:S08]  /*0ed0*/  LDC.64 R18, c[0x3][R4+0x8] ;  /* 0x00c0020004127b82 */ /* 0x000e700000000a00 */
[----:B------:R-:W2:Y:S01]  /*0ee0*/  LDC.64 R16, c[0x3][R4+0x10] ;  /* 0x00c0040004107b82 */ /* 0x000ea20000000a00 */
[----:B0-----:R-:W-:-:S08]  /*0ef0*/  DFMA R20, R10, R20, RZ ;  /* 0x000000140a14722b */ /* 0x001fd000000000ff */
[----:B-1----:R-:W-:-:S08]  /*0f00*/  DFMA R18, R8, R18, R20 ;  /* 0x000000120812722b */ /* 0x002fd00000000014 */
[----:B--2---:R-:W-:-:S08]  /*0f10*/  DFMA R16, R6, R16, R18 ;  /* 0x000000100610722b */ /* 0x004fd00000000012 */
[----:B------:R-:W-:-:S06]  /*0f20*/  DSETP.GEU.AND P1, PT, R14, R16, PT ;  /* 0x000000100e00722a */ /* 0x000fcc0003f2e000 */
[----:B------:R-:W-:-:S08]  /*0f30*/  SEL R26, R5, R26, !P1 ;  /* 0x0000001a051a7207 */ /* 0x000fd00004800000 */
.L_x_9:
[----:B------:R0:W-:Y:S01]  /*0f40*/  STG.E.U8 desc[UR14][R12.64+0x3], R26 ;  /* 0x0000031a0c007986 */ /* 0x0001e2000c10110e */
[----:B------:R-:W-:Y:S05]  /*0f50*/  @!P0 BRA `(.L_x_12) ;  /* 0xfffffff000fc8947 */ /* 0x000fea000383ffff */
.L_x_6:
[----:B------:R-:W-:Y:S05]  /*0f60*/  BSYNC.RECONVERGENT B0 ;  /* 0x0000000000007941 */ /* 0x000fea0003800200 */
.L_x_5:
[----:B------:R-:W1:Y:S01]  /*0f70*/  LDCU UR7, c[0x0][0x38c] ;  /* 0x00007180ff0777ac */ /* 0x000e620008000800 */
[----:B------:R-:W-:-:S05]  /*0f80*/  VIADD R2, R2, UR5 ;  /* 0x0000000502027c36 */ /* 0x000fca0008000000 */
[----:B-1----:R-:W-:-:S13]  /*0f90*/  ISETP.GE.AND P0, PT, R2, UR7, PT ;  /* 0x0000000702007c0c */ /* 0x002fda000bf06270 */
[----:B------:R-:W-:Y:S05]  /*0fa0*/  @!P0 BRA `(.L_x_13) ;  /* 0xfffffff000d48947 */ /* 0x000fea000383ffff */
[----:B------:R-:W-:Y:S05]  /*0fb0*/  EXIT ;  /* 0x000000000000794d */ /* 0x000fea0003800000 */
.L_x_14:
[----:B------:R-:W-:-:S00]  /*0fc0*/  BRA `(.L_x_14) ;  /* 0xfffffffc00fc7947 */ /* 0x000fc0000383ffff */
[----:B------:R-:W-:-:S00]  /*0fd0*/  NOP ;  /* 0x0000000000007918 */ /* 0x000fc00000000000 */
        /* <DEDUP_REMOVED lines=10> */
.L_x_15:


//--------------------- .nv.shared.reserved.0     --------------------------
	.section	.nv.shared.reserved.0,"aw",@nobits
	.weak		__nv_reservedSMEM_offset_0_alias
	.size		__nv_reservedSMEM_offset_0_alias, 0, 64
	.other		__nv_reservedSMEM_offset_0_alias,@"STO_CUDA_RESERVED_SHARED STV_DEFAULT"
__nv_reservedSMEM_offset_0_alias:
	.zero		0
	.zero		64


//--------------------- .nv.constant0._Z15spectral_kernelP6uchar4iii --------------------------
	.section	.nv.constant0._Z15spectral_kernelP6uchar4iii,"a",@progbits
	.sectionflags	@""
	.align	4
.nv.constant0._Z15spectral_kernelP6uchar4iii:
	.zero		916


//--------------------- SYMBOLS --------------------------

	.type		.nv.reservedSmem.offset0,@object
	.size		.nv.reservedSmem.offset0,0x4
